//
// Generated by NVIDIA NVVM Compiler
//
// Compiler Build ID: CL-36424714
// Cuda compilation tools, release 13.0, V13.0.88
// Based on NVVM 20.0.0
//

.version 9.0
.target sm_100
.address_size 64

	// .globl	_Z18points2grid_kernelPfPiS_ii

.visible .entry _Z18points2grid_kernelPfPiS_ii(
	.param .u64 .ptr .align 1 _Z18points2grid_kernelPfPiS_ii_param_0,
	.param .u64 .ptr .align 1 _Z18points2grid_kernelPfPiS_ii_param_1,
	.param .u64 .ptr .align 1 _Z18points2grid_kernelPfPiS_ii_param_2,
	.param .u32 _Z18points2grid_kernelPfPiS_ii_param_3,
	.param .u32 _Z18points2grid_kernelPfPiS_ii_param_4
)
{
	.reg .pred 	%p<12>;
	.reg .b32 	%r<99>;
	.reg .b32 	%f<16>;
	.reg .b64 	%rd<61>;

	ld.param.u64 	%rd5, [_Z18points2grid_kernelPfPiS_ii_param_0];
	ld.param.u64 	%rd4, [_Z18points2grid_kernelPfPiS_ii_param_1];
	ld.param.u64 	%rd6, [_Z18points2grid_kernelPfPiS_ii_param_2];
	ld.param.u32 	%r32, [_Z18points2grid_kernelPfPiS_ii_param_3];
	ld.param.u32 	%r33, [_Z18points2grid_kernelPfPiS_ii_param_4];
	cvta.to.global.u64 	%rd1, %rd6;
	cvta.to.global.u64 	%rd2, %rd5;
	mov.u32 	%r34, %ctaid.x;
	mov.u32 	%r35, %ntid.x;
	mov.u32 	%r36, %tid.x;
	mad.lo.s32 	%r1, %r34, %r35, %r36;
	setp.ge.s32 	%p1, %r1, %r32;
	setp.lt.s32 	%p2, %r33, 1;
	or.pred  	%p3, %p1, %p2;
	@%p3 bra 	$L__BB0_12;
	cvta.to.global.u64 	%rd7, %rd4;
	mul.wide.s32 	%rd8, %r1, 4;
	add.s64 	%rd3, %rd7, %rd8;
	and.b32  	%r2, %r33, 7;
	setp.lt.u32 	%p4, %r33, 8;
	mov.b32 	%r97, 0;
	@%p4 bra 	$L__BB0_4;
	and.b32  	%r97, %r33, 2147483640;
	neg.s32 	%r95, %r97;
	shl.b32 	%r5, %r32, 3;
	mov.b32 	%r94, 12600000;
	mov.b32 	%r93, 10800000;
	mov.b32 	%r92, 9000000;
	mov.b32 	%r91, 7200000;
	mov.b32 	%r90, 5400000;
	mov.b32 	%r89, 3600000;
	mov.b32 	%r88, 1800000;
	mov.b32 	%r87, 0;
	mul.wide.s32 	%rd13, %r32, 4;
	mov.u32 	%r86, %r1;
$L__BB0_3:
	.pragma "nounroll";
	mul.wide.s32 	%rd9, %r86, 4;
	add.s64 	%rd10, %rd2, %rd9;
	ld.global.f32 	%f1, [%rd10];
	ld.global.u32 	%r46, [%rd3];
	add.s32 	%r47, %r46, %r87;
	mul.wide.s32 	%rd11, %r47, 4;
	add.s64 	%rd12, %rd1, %rd11;
	st.global.f32 	[%rd12], %f1;
	add.s64 	%rd14, %rd10, %rd13;
	ld.global.f32 	%f2, [%rd14];
	ld.global.u32 	%r48, [%rd3];
	add.s32 	%r49, %r48, %r88;
	mul.wide.s32 	%rd15, %r49, 4;
	add.s64 	%rd16, %rd1, %rd15;
	st.global.f32 	[%rd16], %f2;
	add.s64 	%rd17, %rd14, %rd13;
	ld.global.f32 	%f3, [%rd17];
	ld.global.u32 	%r50, [%rd3];
	add.s32 	%r51, %r50, %r89;
	mul.wide.s32 	%rd18, %r51, 4;
	add.s64 	%rd19, %rd1, %rd18;
	st.global.f32 	[%rd19], %f3;
	add.s64 	%rd20, %rd17, %rd13;
	ld.global.f32 	%f4, [%rd20];
	ld.global.u32 	%r52, [%rd3];
	add.s32 	%r53, %r52, %r90;
	mul.wide.s32 	%rd21, %r53, 4;
	add.s64 	%rd22, %rd1, %rd21;
	st.global.f32 	[%rd22], %f4;
	add.s64 	%rd23, %rd20, %rd13;
	ld.global.f32 	%f5, [%rd23];
	ld.global.u32 	%r54, [%rd3];
	add.s32 	%r55, %r54, %r91;
	mul.wide.s32 	%rd24, %r55, 4;
	add.s64 	%rd25, %rd1, %rd24;
	st.global.f32 	[%rd25], %f5;
	add.s64 	%rd26, %rd23, %rd13;
	ld.global.f32 	%f6, [%rd26];
	ld.global.u32 	%r56, [%rd3];
	add.s32 	%r57, %r56, %r92;
	mul.wide.s32 	%rd27, %r57, 4;
	add.s64 	%rd28, %rd1, %rd27;
	st.global.f32 	[%rd28], %f6;
	add.s64 	%rd29, %rd26, %rd13;
	ld.global.f32 	%f7, [%rd29];
	ld.global.u32 	%r58, [%rd3];
	add.s32 	%r59, %r58, %r93;
	mul.wide.s32 	%rd30, %r59, 4;
	add.s64 	%rd31, %rd1, %rd30;
	st.global.f32 	[%rd31], %f7;
	add.s64 	%rd32, %rd29, %rd13;
	ld.global.f32 	%f8, [%rd32];
	ld.global.u32 	%r60, [%rd3];
	add.s32 	%r61, %r60, %r94;
	mul.wide.s32 	%rd33, %r61, 4;
	add.s64 	%rd34, %rd1, %rd33;
	st.global.f32 	[%rd34], %f8;
	add.s32 	%r95, %r95, 8;
	add.s32 	%r94, %r94, 14400000;
	add.s32 	%r93, %r93, 14400000;
	add.s32 	%r92, %r92, 14400000;
	add.s32 	%r91, %r91, 14400000;
	add.s32 	%r90, %r90, 14400000;
	add.s32 	%r89, %r89, 14400000;
	add.s32 	%r88, %r88, 14400000;
	add.s32 	%r87, %r87, 14400000;
	add.s32 	%r86, %r86, %r5;
	setp.ne.s32 	%p5, %r95, 0;
	@%p5 bra 	$L__BB0_3;
$L__BB0_4:
	setp.eq.s32 	%p6, %r2, 0;
	@%p6 bra 	$L__BB0_12;
	and.b32  	%r27, %r33, 3;
	setp.lt.u32 	%p7, %r2, 4;
	@%p7 bra 	$L__BB0_7;
	mad.lo.s32 	%r62, %r97, %r32, %r1;
	mul.wide.s32 	%rd35, %r62, 4;
	add.s64 	%rd36, %rd2, %rd35;
	ld.global.f32 	%f9, [%rd36];
	mul.lo.s32 	%r63, %r97, 1800000;
	ld.global.u32 	%r64, [%rd3];
	add.s32 	%r65, %r64, %r63;
	mul.wide.s32 	%rd37, %r65, 4;
	add.s64 	%rd38, %rd1, %rd37;
	st.global.f32 	[%rd38], %f9;
	mul.wide.s32 	%rd39, %r32, 4;
	add.s64 	%rd40, %rd36, %rd39;
	ld.global.f32 	%f10, [%rd40];
	ld.global.u32 	%r66, [%rd3];
	add.s32 	%r67, %r63, %r66;
	add.s32 	%r68, %r67, 1800000;
	mul.wide.s32 	%rd41, %r68, 4;
	add.s64 	%rd42, %rd1, %rd41;
	st.global.f32 	[%rd42], %f10;
	add.s64 	%rd43, %rd40, %rd39;
	ld.global.f32 	%f11, [%rd43];
	ld.global.u32 	%r69, [%rd3];
	add.s32 	%r70, %r63, %r69;
	add.s32 	%r71, %r70, 3600000;
	mul.wide.s32 	%rd44, %r71, 4;
	add.s64 	%rd45, %rd1, %rd44;
	st.global.f32 	[%rd45], %f11;
	add.s64 	%rd46, %rd43, %rd39;
	ld.global.f32 	%f12, [%rd46];
	ld.global.u32 	%r72, [%rd3];
	add.s32 	%r73, %r63, %r72;
	add.s32 	%r74, %r73, 5400000;
	mul.wide.s32 	%rd47, %r74, 4;
	add.s64 	%rd48, %rd1, %rd47;
	st.global.f32 	[%rd48], %f12;
	add.s32 	%r97, %r97, 4;
$L__BB0_7:
	setp.eq.s32 	%p8, %r27, 0;
	@%p8 bra 	$L__BB0_12;
	setp.eq.s32 	%p9, %r27, 1;
	@%p9 bra 	$L__BB0_10;
	mad.lo.s32 	%r75, %r97, %r32, %r1;
	mul.wide.s32 	%rd49, %r75, 4;
	add.s64 	%rd50, %rd2, %rd49;
	ld.global.f32 	%f13, [%rd50];
	mul.lo.s32 	%r76, %r97, 1800000;
	ld.global.u32 	%r77, [%rd3];
	add.s32 	%r78, %r77, %r76;
	mul.wide.s32 	%rd51, %r78, 4;
	add.s64 	%rd52, %rd1, %rd51;
	st.global.f32 	[%rd52], %f13;
	mul.wide.s32 	%rd53, %r32, 4;
	add.s64 	%rd54, %rd50, %rd53;
	ld.global.f32 	%f14, [%rd54];
	ld.global.u32 	%r79, [%rd3];
	add.s32 	%r80, %r76, %r79;
	add.s32 	%r81, %r80, 1800000;
	mul.wide.s32 	%rd55, %r81, 4;
	add.s64 	%rd56, %rd1, %rd55;
	st.global.f32 	[%rd56], %f14;
	add.s32 	%r97, %r97, 2;
$L__BB0_10:
	and.b32  	%r82, %r33, 1;
	setp.eq.b32 	%p10, %r82, 1;
	not.pred 	%p11, %p10;
	@%p11 bra 	$L__BB0_12;
	mad.lo.s32 	%r83, %r97, %r32, %r1;
	mul.wide.s32 	%rd57, %r83, 4;
	add.s64 	%rd58, %rd2, %rd57;
	ld.global.f32 	%f15, [%rd58];
	ld.global.u32 	%r84, [%rd3];
	mad.lo.s32 	%r85, %r97, 1800000, %r84;
	mul.wide.s32 	%rd59, %r85, 4;
	add.s64 	%rd60, %rd1, %rd59;
	st.global.f32 	[%rd60], %f15;
$L__BB0_12:
	ret;

}


// ===== COMPILED SASS (sm_100) =====

	.target	sm_100

	.elftype	@"ET_EXEC"


//--------------------- .note.nv.tkinfo           --------------------------
	.section	.note.nv.tkinfo,"",@"SHT_NOTE"
	.sectionflags	@"SHF_NOTE_NV_TKINFO"
	.tkinfo
        /*0018*/ 	.word	0x00000002
        /*0030*/ 	.string	""
        /*0030*/ 	.string	"ptxas"
        /*0030*/ 	.string	"Cuda compilation tools, release 13.0, V13.0.88"
        /*0030*/ 	.string	"Build cuda_13.0.r13.0/compiler.36424714_0"
        /*0030*/ 	.string	"-arch sm_100 -m 64 "



//--------------------- .note.nv.cuinfo           --------------------------
	.section	.note.nv.cuinfo,"",@"SHT_NOTE"
	.sectionflags	@"SHF_NOTE_NV_CUINFO"
        /*0018*/ 	.short	0x0002
        /*001a*/ 	.short	0x0064
        /*001c*/ 	.short	0x0082
	.zero		2


//--------------------- .nv.info                  --------------------------
	.section	.nv.info,"",@"SHT_CUDA_INFO"
	.align	4


	//----- nvinfo : EIATTR_REGCOUNT
	.align		4
        /*0000*/ 	.byte	0x04, 0x2f
        /*0002*/ 	.short	(.L_1 - .L_0)
	.align		4
.L_0:
        /*0004*/ 	.word	index@(_Z18points2grid_kernelPfPiS_ii)
        /*0008*/ 	.word	0x0000001e


	//----- nvinfo : EIATTR_FRAME_SIZE
	.align		4
.L_1:
        /*000c*/ 	.byte	0x04, 0x11
        /*000e*/ 	.short	(.L_3 - .L_2)
	.align		4
.L_2:
        /*0010*/ 	.word	index@(_Z18points2grid_kernelPfPiS_ii)
        /*0014*/ 	.word	0x00000000


	//----- nvinfo : EIATTR_MIN_STACK_SIZE
	.align		4
.L_3:
        /*0018*/ 	.byte	0x04, 0x12
        /*001a*/ 	.short	(.L_5 - .L_4)
	.align		4
.L_4:
        /*001c*/ 	.word	index@(_Z18points2grid_kernelPfPiS_ii)
        /*0020*/ 	.word	0x00000000
.L_5:


//--------------------- .nv.compat                --------------------------
	.section	.nv.compat,"",@"SHT_CUDA_COMPAT_INFO"
	.align	4
        /*0000*/ 	.byte	0x02, 0x09, 0x00, 0x00, 0x02, 0x02, 0x01, 0x00, 0x02, 0x05, 0x05, 0x00, 0x03, 0x07, 0x01, 0x01
        /*0010*/ 	.byte	0x02, 0x03, 0x00, 0x00, 0x02, 0x06, 0x01, 0x00, 0x04, 0x0b, 0x08, 0x00, 0x09, 0x00, 0x00, 0x00
        /*0020*/ 	.byte	0x00, 0x00, 0x00, 0x00


//--------------------- .nv.info._Z18points2grid_kernelPfPiS_ii --------------------------
	.section	.nv.info._Z18points2grid_kernelPfPiS_ii,"",@"SHT_CUDA_INFO"
	.sectionflags	@""
	.align	4


	//----- nvinfo : EIATTR_CUDA_API_VERSION
	.align		4
        /*0000*/ 	.byte	0x04, 0x37
        /*0002*/ 	.short	(.L_7 - .L_6)
.L_6:
        /*0004*/ 	.word	0x00000082


	//----- nvinfo : EIATTR_KPARAM_INFO
	.align		4
.L_7:
        /*0008*/ 	.byte	0x04, 0x17
        /*000a*/ 	.short	(.L_9 - .L_8)
.L_8:
        /*000c*/ 	.word	0x00000000
        /*0010*/ 	.short	0x0004
        /*0012*/ 	.short	0x001c
        /*0014*/ 	.byte	0x00, 0xf0, 0x11, 0x00


	//----- nvinfo : EIATTR_KPARAM_INFO
	.align		4
.L_9:
        /*0018*/ 	.byte	0x04, 0x17
        /*001a*/ 	.short	(.L_11 - .L_10)
.L_10:
        /*001c*/ 	.word	0x00000000
        /*0020*/ 	.short	0x0003
        /*0022*/ 	.short	0x0018
        /*0024*/ 	.byte	0x00, 0xf0, 0x11, 0x00


	//----- nvinfo : EIATTR_KPARAM_INFO
	.align		4
.L_11:
        /*0028*/ 	.byte	0x04, 0x17
        /*002a*/ 	.short	(.L_13 - .L_12)
.L_12:
        /*002c*/ 	.word	0x00000000
        /*0030*/ 	.short	0x0002
        /*0032*/ 	.short	0x0010
        /*0034*/ 	.byte	0x00, 0xf5, 0x21, 0x00


	//----- nvinfo : EIATTR_KPARAM_INFO
	.align		4
.L_13:
        /*0038*/ 	.byte	0x04, 0x17
        /*003a*/ 	.short	(.L_15 - .L_14)
.L_14:
        /*003c*/ 	.word	0x00000000
        /*0040*/ 	.short	0x0001
        /*0042*/ 	.short	0x0008
        /*0044*/ 	.byte	0x00, 0xf5, 0x21, 0x00


	//----- nvinfo : EIATTR_KPARAM_INFO
	.align		4
.L_15:
        /*0048*/ 	.byte	0x04, 0x17
        /*004a*/ 	.short	(.L_17 - .L_16)
.L_16:
        /*004c*/ 	.word	0x00000000
        /*0050*/ 	.short	0x0000
        /*0052*/ 	.short	0x0000
        /*0054*/ 	.byte	0x00, 0xf5, 0x21, 0x00


	//----- nvinfo : EIATTR_SPARSE_MMA_MASK
	.align		4
.L_17:
        /*0058*/ 	.byte	0x03, 0x50
        /*005a*/ 	.short	0x0000


	//----- nvinfo : EIATTR_MAXREG_COUNT
	.align		4
        /*005c*/ 	.byte	0x03, 0x1b
        /*005e*/ 	.short	0x00ff


	//----- nvinfo : EIATTR_MERCURY_ISA_VERSION
	.align		4
        /*0060*/ 	.byte	0x03, 0x5f
        /*0062*/ 	.short	0x0101


	//----- nvinfo : EIATTR_VRC_CTA_INIT_COUNT
	.align		4
        /*0064*/ 	.byte	0x02, 0x4a
	.zero		1
	.zero		1


	//----- nvinfo : EIATTR_EXIT_INSTR_OFFSETS
	.align		4
        /*0068*/ 	.byte	0x04, 0x1c
        /*006a*/ 	.short	(.L_19 - .L_18)


	//   ....[0]....
.L_18:
        /*006c*/ 	.word	0x00000080


	//   ....[1]....
        /*0070*/ 	.word	0x000005a0


	//   ....[2]....
        /*0074*/ 	.word	0x000007e0


	//   ....[3]....
        /*0078*/ 	.word	0x00000940


	//   ....[4]....
        /*007c*/ 	.word	0x000009e0


	//----- nvinfo : EIATTR_CBANK_PARAM_SIZE
	.align		4
.L_19:
        /*0080*/ 	.byte	0x03, 0x19
        /*0082*/ 	.short	0x0020


	//----- nvinfo : EIATTR_PARAM_CBANK
	.align		4
        /*0084*/ 	.byte	0x04, 0x0a
        /*0086*/ 	.short	(.L_21 - .L_20)
	.align		4
.L_20:
        /*0088*/ 	.word	index@(.nv.constant0._Z18points2grid_kernelPfPiS_ii)
        /*008c*/ 	.short	0x0380
        /*008e*/ 	.short	0x0020


	//----- nvinfo : EIATTR_SW_WAR
	.align		4
.L_21:
        /*0090*/ 	.byte	0x04, 0x36
        /*0092*/ 	.short	(.L_23 - .L_22)
.L_22:
        /*0094*/ 	.word	0x00000008
.L_23:


//--------------------- .nv.callgraph             --------------------------
	.section	.nv.callgraph,"",@"SHT_CUDA_CALLGRAPH"
	.align	4
	.sectionentsize	8
	.align		4
        /*0000*/ 	.word	0x00000000
	.align		4
        /*0004*/ 	.word	0xffffffff
	.align		4
        /*0008*/ 	.word	0x00000000
	.align		4
        /*000c*/ 	.word	0xfffffffe
	.align		4
        /*0010*/ 	.word	0x00000000
	.align		4
        /*0014*/ 	.word	0xfffffffd
	.align		4
        /*0018*/ 	.word	0x00000000
	.align		4
        /*001c*/ 	.word	0xfffffffc


//--------------------- .text._Z18points2grid_kernelPfPiS_ii --------------------------
	.section	.text._Z18points2grid_kernelPfPiS_ii,"ax",@progbits
	.align	128
        .global         _Z18points2grid_kernelPfPiS_ii
        .type           _Z18points2grid_kernelPfPiS_ii,@function
        .size           _Z18points2grid_kernelPfPiS_ii,(.L_x_5 - _Z18points2grid_kernelPfPiS_ii)
        .other          _Z18points2grid_kernelPfPiS_ii,@"STO_CUDA_ENTRY STV_DEFAULT"
_Z18points2grid_kernelPfPiS_ii:
.text._Z18points2grid_kernelPfPiS_ii:
[----:B------:R-:W-:Y:S01]  /*0000*/  LDC R1, c[0x0][0x37c] ;  /* 0x0000df00ff017b82 */ /* 0x000fe20000000800 */
[----:B------:R-:W0:Y:S07]  /*0010*/  S2R R0, SR_TID.X ;  /* 0x0000000000007919 */ /* 0x000e2e0000002100 */
[----:B------:R-:W0:Y:S08]  /*0020*/  S2UR UR4, SR_CTAID.X ;  /* 0x00000000000479c3 */ /* 0x000e300000002500 */
[----:B------:R-:W0:Y:S08]  /*0030*/  LDC R7, c[0x0][0x360] ;  /* 0x0000d800ff077b82 */ /* 0x000e300000000800 */
[----:B------:R-:W1:Y:S01]  /*0040*/  LDC.64 R2, c[0x0][0x398] ;  /* 0x0000e600ff027b82 */ /* 0x000e620000000a00 */
[----:B0-----:R-:W-:Y:S01]  /*0050*/  IMAD R7, R7, UR4, R0 ;  /* 0x0000000407077c24 */ /* 0x001fe2000f8e0200 */
[----:B-1----:R-:W-:-:S04]  /*0060*/  ISETP.GE.AND P0, PT, R3, 0x1, PT ;  /* 0x000000010300780c */ /* 0x002fc80003f06270 */
[----:B------:R-:W-:-:S13]  /*0070*/  ISETP.GE.OR P0, PT, R7, R2, !P0 ;  /* 0x000000020700720c */ /* 0x000fda0004706670 */
[----:B------:R-:W-:Y:S05]  /*0080*/  @P0 EXIT ;  /* 0x000000000000094d */ /* 0x000fea0003800000 */
[----:B------:R-:W0:Y:S01]  /*0090*/  LDC.64 R4, c[0x0][0x388] ;  /* 0x0000e200ff047b82 */ /* 0x000e220000000a00 */
[C---:B------:R-:W-:Y:S01]  /*00a0*/  ISETP.GE.U32.AND P1, PT, R3.reuse, 0x8, PT ;  /* 0x000000080300780c */ /* 0x040fe20003f26070 */
[----:B------:R-:W1:Y:S01]  /*00b0*/  LDCU.64 UR12, c[0x0][0x358] ;  /* 0x00006b00ff0c77ac */ /* 0x000e620008000a00 */
[----:B------:R-:W-:Y:S01]  /*00c0*/  LOP3.LUT R10, R3, 0x7, RZ, 0xc0, !PT ;  /* 0x00000007030a7812 */ /* 0x000fe200078ec0ff */
[----:B------:R-:W-:-:S03]  /*00d0*/  HFMA2 R0, -RZ, RZ, 0, 0 ;  /* 0x00000000ff007431 */ /* 0x000fc600000001ff */
[----:B------:R-:W-:Y:S01]  /*00e0*/  ISETP.NE.AND P0, PT, R10, RZ, PT ;  /* 0x000000ff0a00720c */ /* 0x000fe20003f05270 */
[----:B0-----:R-:W-:-:S06]  /*00f0*/  IMAD.WIDE R4, R7, 0x4, R4 ;  /* 0x0000000407047825 */ /* 0x001fcc00078e0204 */
[----:B-1----:R-:W-:Y:S06]  /*0100*/  @!P1 BRA `(.L_x_0) ;  /* 0x0000000400249947 */ /* 0x002fec0003800000 */
[----:B------:R-:W-:Y:S01]  /*0110*/  LOP3.LUT R0, R3, 0x7ffffff8, RZ, 0xc0, !PT ;  /* 0x7ffffff803007812 */ /* 0x000fe200078ec0ff */
[----:B------:R-:W-:Y:S01]  /*0120*/  UMOV UR5, 0xc042c0 ;  /* 0x00c042c000057882 */ /* 0x000fe20000000000 */
[----:B------:R-:W-:Y:S01]  /*0130*/  MOV R11, R7 ;  /* 0x00000007000b7202 */ /* 0x000fe20000000f00 */
[----:B------:R-:W-:Y:S01]  /*0140*/  UMOV UR6, 0xa4cb80 ;  /* 0x00a4cb8000067882 */ /* 0x000fe20000000000 */
[----:B------:R-:W-:Y:S01]  /*0150*/  IADD3 R6, PT, PT, -R0, RZ, RZ ;  /* 0x000000ff00067210 */ /* 0x000fe20007ffe1ff */
[----:B------:R-:W-:Y:S01]  /*0160*/  UMOV UR7, 0x895440 ;  /* 0x0089544000077882 */ /* 0x000fe20000000000 */
[----:B------:R-:W-:Y:S01]  /*0170*/  UMOV UR8, 0x6ddd00 ;  /* 0x006ddd0000087882 */ /* 0x000fe20000000000 */
[----:B------:R-:W-:Y:S01]  /*0180*/  UMOV UR9, 0x5265c0 ;  /* 0x005265c000097882 */ /* 0x000fe20000000000 */
[----:B------:R-:W-:Y:S01]  /*0190*/  UMOV UR10, 0x36ee80 ;  /* 0x0036ee80000a7882 */ /* 0x000fe20000000000 */
[----:B------:R-:W-:Y:S01]  /*01a0*/  UMOV UR11, 0x1b7740 ;  /* 0x001b7740000b7882 */ /* 0x000fe20000000000 */
[----:B------:R-:W-:-:S05]  /*01b0*/  UMOV UR4, URZ ;  /* 0x000000ff00047c82 */ /* 0x000fca0008000000 */
.L_x_1:
[----:B------:R-:W0:Y:S01]  /*01c0*/  LDC.64 R12, c[0x0][0x380] ;  /* 0x0000e000ff0c7b82 */ /* 0x000e220000000a00 */
[----:B-1----:R-:W2:Y:S07]  /*01d0*/  LDG.E R14, desc[UR12][R4.64] ;  /* 0x0000000c040e7981 */ /* 0x002eae000c1e1900 */
[----:B------:R-:W1:Y:S01]  /*01e0*/  LDC.64 R8, c[0x0][0x390] ;  /* 0x0000e400ff087b82 */ /* 0x000e620000000a00 */
[----:B0-----:R-:W-:-:S05]  /*01f0*/  IMAD.WIDE R12, R11, 0x4, R12 ;  /* 0x000000040b0c7825 */ /* 0x001fca00078e020c */
[----:B------:R-:W3:Y:S01]  /*0200*/  LDG.E R21, desc[UR12][R12.64] ;  /* 0x0000000c0c157981 */ /* 0x000ee2000c1e1900 */
[----:B------:R-:W-:Y:S01]  /*0210*/  IMAD.WIDE R16, R2, 0x4, R12 ;  /* 0x0000000402107825 */ /* 0x000fe200078e020c */
[----:B--2---:R-:W-:-:S05]  /*0220*/  IADD3 R15, PT, PT, R14, UR4, RZ ;  /* 0x000000040e0f7c10 */ /* 0x004fca000fffe0ff */
[----:B-1----:R-:W-:-:S05]  /*0230*/  IMAD.WIDE R14, R15, 0x4, R8 ;  /* 0x000000040f0e7825 */ /* 0x002fca00078e0208 */
[----:B---3--:R0:W-:Y:S04]  /*0240*/  STG.E desc[UR12][R14.64], R21 ;  /* 0x000000150e007986 */ /* 0x0081e8000c10190c */
[----:B------:R-:W2:Y:S04]  /*0250*/  LDG.E R18, desc[UR12][R4.64] ;  /* 0x0000000c04127981 */ /* 0x000ea8000c1e1900 */
[----:B------:R-:W3:Y:S01]  /*0260*/  LDG.E R23, desc[UR12][R16.64] ;  /* 0x0000000c10177981 */ /* 0x000ee2000c1e1900 */
[----:B------:R-:W-:Y:S01]  /*0270*/  IMAD.WIDE R12, R2, 0x4, R16 ;  /* 0x00000004020c7825 */ /* 0x000fe200078e0210 */
[----:B--2---:R-:W-:-:S05]  /*0280*/  IADD3 R19, PT, PT, R18, UR11, RZ ;  /* 0x0000000b12137c10 */ /* 0x004fca000fffe0ff */
[----:B------:R-:W-:-:S05]  /*0290*/  IMAD.WIDE R18, R19, 0x4, R8 ;  /* 0x0000000413127825 */ /* 0x000fca00078e0208 */
[----:B---3--:R1:W-:Y:S04]  /*02a0*/  STG.E desc[UR12][R18.64], R23 ;  /* 0x0000001712007986 */ /* 0x0083e8000c10190c */
[----:B------:R-:W2:Y:S04]  /*02b0*/  LDG.E R20, desc[UR12][R4.64] ;  /* 0x0000000c04147981 */ /* 0x000ea8000c1e1900 */
[----:B------:R-:W3:Y:S01]  /*02c0*/  LDG.E R25, desc[UR12][R12.64] ;  /* 0x0000000c0c197981 */ /* 0x000ee2000c1e1900 */
[----:B------:R-:W-:Y:S01]  /*02d0*/  IMAD.WIDE R16, R2, 0x4, R12 ;  /* 0x0000000402107825 */ /* 0x000fe200078e020c */
[----:B--2---:R-:W-:-:S05]  /*02e0*/  IADD3 R27, PT, PT, R20, UR10, RZ ;  /* 0x0000000a141b7c10 */ /* 0x004fca000fffe0ff */
[----:B0-----:R-:W-:-:S05]  /*02f0*/  IMAD.WIDE R14, R27, 0x4, R8 ;  /* 0x000000041b0e7825 */ /* 0x001fca00078e0208 */
[----:B---3--:R0:W-:Y:S04]  /*0300*/  STG.E desc[UR12][R14.64], R25 ;  /* 0x000000190e007986 */ /* 0x0081e8000c10190c */
[----:B------:R-:W2:Y:S04]  /*0310*/  LDG.E R20, desc[UR12][R4.64] ;  /* 0x0000000c04147981 */ /* 0x000ea8000c1e1900 */
        /* <DEDUP_REMOVED lines=25> */
[----:B------:R-:W-:Y:S01]  /*04b0*/  IADD3 R6, PT, PT, R6, 0x8, RZ ;  /* 0x0000000806067810 */ /* 0x000fe20007ffe0ff */
[----:B------:R-:W-:Y:S01]  /*04c0*/  UIADD3 UR4, UPT, UPT, UR4, 0xdbba00, URZ ;  /* 0x00dbba0004047890 */ /* 0x000fe2000fffe0ff */
[----:B------:R-:W-:Y:S01]  /*04d0*/  LEA R11, R2, R11, 0x3 ;  /* 0x0000000b020b7211 */ /* 0x000fe200078e18ff */
[----:B------:R-:W-:Y:S01]  /*04e0*/  UIADD3 UR11, UPT, UPT, UR11, 0xdbba00, URZ ;  /* 0x00dbba000b0b7890 */ /* 0x000fe2000fffe0ff */
[----:B------:R-:W-:Y:S01]  /*04f0*/  ISETP.NE.AND P1, PT, R6, RZ, PT ;  /* 0x000000ff0600720c */ /* 0x000fe20003f25270 */
[----:B------:R-:W-:-:S02]  /*0500*/  UIADD3 UR10, UPT, UPT, UR10, 0xdbba00, URZ ;  /* 0x00dbba000a0a7890 */ /* 0x000fc4000fffe0ff */
[----:B------:R-:W-:Y:S02]  /*0510*/  UIADD3 UR9, UPT, UPT, UR9, 0xdbba00, URZ ;  /* 0x00dbba0009097890 */ /* 0x000fe4000fffe0ff */
[----:B------:R-:W-:Y:S02]  /*0520*/  UIADD3 UR8, UPT, UPT, UR8, 0xdbba00, URZ ;  /* 0x00dbba0008087890 */ /* 0x000fe4000fffe0ff */
[----:B------:R-:W-:Y:S02]  /*0530*/  UIADD3 UR7, UPT, UPT, UR7, 0xdbba00, URZ ;  /* 0x00dbba0007077890 */ /* 0x000fe4000fffe0ff */
[----:B------:R-:W-:Y:S01]  /*0540*/  UIADD3 UR6, UPT, UPT, UR6, 0xdbba00, URZ ;  /* 0x00dbba0006067890 */ /* 0x000fe2000fffe0ff */
[----:B--2---:R-:W-:Y:S01]  /*0550*/  IADD3 R23, PT, PT, R20, UR5, RZ ;  /* 0x0000000514177c10 */ /* 0x004fe2000fffe0ff */
[----:B------:R-:W-:-:S04]  /*0560*/  UIADD3 UR5, UPT, UPT, UR5, 0xdbba00, URZ ;  /* 0x00dbba0005057890 */ /* 0x000fc8000fffe0ff */
[----:B------:R-:W-:-:S05]  /*0570*/  IMAD.WIDE R8, R23, 0x4, R8 ;  /* 0x0000000417087825 */ /* 0x000fca00078e0208 */
[----:B---3--:R1:W-:Y:S01]  /*0580*/  STG.E desc[UR12][R8.64], R17 ;  /* 0x0000001108007986 */ /* 0x0083e2000c10190c */
[----:B------:R-:W-:Y:S05]  /*0590*/  @P1 BRA `(.L_x_1) ;  /* 0xfffffffc00081947 */ /* 0x000fea000383ffff */
.L_x_0:
[----:B------:R-:W-:Y:S05]  /*05a0*/  @!P0 EXIT ;  /* 0x000000000000894d */ /* 0x000fea0003800000 */
[----:B------:R-:W-:Y:S02]  /*05b0*/  ISETP.GE.U32.AND P0, PT, R10, 0x4, PT ;  /* 0x000000040a00780c */ /* 0x000fe40003f06070 */
[----:B------:R-:W-:-:S04]  /*05c0*/  LOP3.LUT R6, R3, 0x3, RZ, 0xc0, !PT ;  /* 0x0000000303067812 */ /* 0x000fc800078ec0ff */
[----:B------:R-:W-:-:S07]  /*05d0*/  ISETP.NE.AND P1, PT, R6, RZ, PT ;  /* 0x000000ff0600720c */ /* 0x000fce0003f25270 */
[----:B------:R-:W-:Y:S06]  /*05e0*/  @!P0 BRA `(.L_x_2) ;  /* 0x00000000007c8947 */ /* 0x000fec0003800000 */
[----:B------:R-:W0:Y:S01]  /*05f0*/  LDC.64 R10, c[0x0][0x380] ;  /* 0x0000e000ff0a7b82 */ /* 0x000e220000000a00 */
[----:B-1----:R-:W-:Y:S01]  /*0600*/  IMAD R9, R0, R2, R7 ;  /* 0x0000000200097224 */ /* 0x002fe200078e0207 */
[----:B------:R-:W2:Y:S03]  /*0610*/  LDG.E R13, desc[UR12][R4.64] ;  /* 0x0000000c040d7981 */ /* 0x000ea6000c1e1900 */
[----:B0-----:R-:W-:-:S03]  /*0620*/  IMAD.WIDE R10, R9, 0x4, R10 ;  /* 0x00000004090a7825 */ /* 0x001fc600078e020a */
[----:B------:R-:W0:Y:S02]  /*0630*/  LDC.64 R8, c[0x0][0x390] ;  /* 0x0000e400ff087b82 */ /* 0x000e240000000a00 */
[----:B------:R-:W3:Y:S01]  /*0640*/  LDG.E R19, desc[UR12][R10.64] ;  /* 0x0000000c0a137981 */ /* 0x000ee2000c1e1900 */
[----:B------:R-:W-:-:S04]  /*0650*/  IMAD.WIDE R14, R2, 0x4, R10 ;  /* 0x00000004020e7825 */ /* 0x000fc800078e020a */
[----:B--2---:R-:W-:-:S04]  /*0660*/  IMAD R13, R0, 0x1b7740, R13 ;  /* 0x001b7740000d7824 */ /* 0x004fc800078e020d */
[----:B0-----:R-:W-:-:S05]  /*0670*/  IMAD.WIDE R12, R13, 0x4, R8 ;  /* 0x000000040d0c7825 */ /* 0x001fca00078e0208 */
[----:B---3--:R0:W-:Y:S04]  /*0680*/  STG.E desc[UR12][R12.64], R19 ;  /* 0x000000130c007986 */ /* 0x0081e8000c10190c */
[----:B------:R-:W2:Y:S04]  /*0690*/  LDG.E R17, desc[UR12][R4.64] ;  /* 0x0000000c04117981 */ /* 0x000ea8000c1e1900 */
[----:B------:R-:W3:Y:S01]  /*06a0*/  LDG.E R21, desc[UR12][R14.64] ;  /* 0x0000000c0e157981 */ /* 0x000ee2000c1e1900 */
[----:B------:R-:W-:-:S04]  /*06b0*/  IMAD.WIDE R10, R2, 0x4, R14 ;  /* 0x00000004020a7825 */ /* 0x000fc800078e020e */
[----:B--2---:R-:W-:-:S05]  /*06c0*/  IMAD R17, R0, 0x1b7740, R17 ;  /* 0x001b774000117824 */ /* 0x004fca00078e0211 */
[----:B------:R-:W-:-:S05]  /*06d0*/  IADD3 R17, PT, PT, R17, 0x1b7740, RZ ;  /* 0x001b774011117810 */ /* 0x000fca0007ffe0ff */
[----:B------:R-:W-:-:S05]  /*06e0*/  IMAD.WIDE R16, R17, 0x4, R8 ;  /* 0x0000000411107825 */ /* 0x000fca00078e0208 */
[----:B---3--:R2:W-:Y:S04]  /*06f0*/  STG.E desc[UR12][R16.64], R21 ;  /* 0x0000001510007986 */ /* 0x0085e8000c10190c */
[----:B------:R-:W3:Y:S04]  /*0700*/  LDG.E R25, desc[UR12][R4.64] ;  /* 0x0000000c04197981 */ /* 0x000ee8000c1e1900 */
[----:B------:R-:W4:Y:S01]  /*0710*/  LDG.E R23, desc[UR12][R10.64] ;  /* 0x0000000c0a177981 */ /* 0x000f22000c1e1900 */
[----:B------:R-:W-:-:S04]  /*0720*/  IMAD.WIDE R14, R2, 0x4, R10 ;  /* 0x00000004020e7825 */ /* 0x000fc800078e020a */
[----:B---3--:R-:W-:-:S05]  /*0730*/  IMAD R25, R0, 0x1b7740, R25 ;  /* 0x001b774000197824 */ /* 0x008fca00078e0219 */
[----:B0-----:R-:W-:-:S05]  /*0740*/  IADD3 R13, PT, PT, R25, 0x36ee80, RZ ;  /* 0x0036ee80190d7810 */ /* 0x001fca0007ffe0ff */
[----:B------:R-:W-:-:S05]  /*0750*/  IMAD.WIDE R12, R13, 0x4, R8 ;  /* 0x000000040d0c7825 */ /* 0x000fca00078e0208 */
[----:B----4-:R2:W-:Y:S04]  /*0760*/  STG.E desc[UR12][R12.64], R23 ;  /* 0x000000170c007986 */ /* 0x0105e8000c10190c */
[----:B------:R-:W3:Y:S04]  /*0770*/  LDG.E R19, desc[UR12][R4.64] ;  /* 0x0000000c04137981 */ /* 0x000ee8000c1e1900 */
[----:B------:R-:W4:Y:S01]  /*0780*/  LDG.E R15, desc[UR12][R14.64] ;  /* 0x0000000c0e0f7981 */ /* 0x000f22000c1e1900 */
[C---:B---3--:R-:W-:Y:S01]  /*0790*/  IMAD R19, R0.reuse, 0x1b7740, R19 ;  /* 0x001b774000137824 */ /* 0x048fe200078e0213 */
[----:B------:R-:W-:-:S04]  /*07a0*/  IADD3 R0, PT, PT, R0, 0x4, RZ ;  /* 0x0000000400007810 */ /* 0x000fc80007ffe0ff */
[----:B------:R-:W-:-:S05]  /*07b0*/  IADD3 R19, PT, PT, R19, 0x5265c0, RZ ;  /* 0x005265c013137810 */ /* 0x000fca0007ffe0ff */
[----:B------:R-:W-:-:S05]  /*07c0*/  IMAD.WIDE R8, R19, 0x4, R8 ;  /* 0x0000000413087825 */ /* 0x000fca00078e0208 */
[----:B----4-:R2:W-:Y:S02]  /*07d0*/  STG.E desc[UR12][R8.64], R15 ;  /* 0x0000000f08007986 */ /* 0x0105e4000c10190c */
.L_x_2:
[----:B------:R-:W-:Y:S05]  /*07e0*/  @!P1 EXIT ;  /* 0x000000000000994d */ /* 0x000fea0003800000 */
[----:B------:R-:W-:Y:S02]  /*07f0*/  ISETP.NE.AND P0, PT, R6, 0x1, PT ;  /* 0x000000010600780c */ /* 0x000fe40003f05270 */
[----:B------:R-:W-:-:S04]  /*0800*/  LOP3.LUT R3, R3, 0x1, RZ, 0xc0, !PT ;  /* 0x0000000103037812 */ /* 0x000fc800078ec0ff */
[----:B------:R-:W-:-:S07]  /*0810*/  ISETP.NE.U32.AND P1, PT, R3, 0x1, PT ;  /* 0x000000010300780c */ /* 0x000fce0003f25070 */
[----:B------:R-:W-:Y:S06]  /*0820*/  @!P0 BRA `(.L_x_3) ;  /* 0x0000000000448947 */ /* 0x000fec0003800000 */
[----:B-12---:R-:W0:Y:S01]  /*0830*/  LDC.64 R8, c[0x0][0x380] ;  /* 0x0000e000ff087b82 */ /* 0x006e220000000a00 */
[----:B------:R-:W-:Y:S01]  /*0840*/  IMAD R13, R0, R2, R7 ;  /* 0x00000002000d7224 */ /* 0x000fe200078e0207 */
        /* <DEDUP_REMOVED lines=10> */
[C---:B--2---:R-:W-:Y:S01]  /*08f0*/  IMAD R17, R0.reuse, 0x1b7740, R17 ;  /* 0x001b774000117824 */ /* 0x044fe200078e0211 */
[----:B------:R-:W-:-:S04]  /*0900*/  IADD3 R0, PT, PT, R0, 0x2, RZ ;  /* 0x0000000200007810 */ /* 0x000fc80007ffe0ff */
[----:B------:R-:W-:-:S05]  /*0910*/  IADD3 R17, PT, PT, R17, 0x1b7740, RZ ;  /* 0x001b774011117810 */ /* 0x000fca0007ffe0ff */
[----:B------:R-:W-:-:S05]  /*0920*/  IMAD.WIDE R8, R17, 0x4, R8 ;  /* 0x0000000411087825 */ /* 0x000fca00078e0208 */
[----:B---3--:R0:W-:Y:S02]  /*0930*/  STG.E desc[UR12][R8.64], R15 ;  /* 0x0000000f08007986 */ /* 0x0081e4000c10190c */
.L_x_3:
[----:B------:R-:W-:Y:S05]  /*0940*/  @P1 EXIT ;  /* 0x000000000000194d */ /* 0x000fea0003800000 */
[----:B012---:R-:W0:Y:S01]  /*0950*/  LDC.64 R8, c[0x0][0x380] ;  /* 0x0000e000ff087b82 */ /* 0x007e220000000a00 */
[----:B------:R-:W-:Y:S01]  /*0960*/  IMAD R3, R0, R2, R7 ;  /* 0x0000000200037224 */ /* 0x000fe200078e0207 */
[----:B------:R-:W2:Y:S06]  /*0970*/  LDG.E R5, desc[UR12][R4.64] ;  /* 0x0000000c04057981 */ /* 0x000eac000c1e1900 */
[----:B------:R-:W1:Y:S01]  /*0980*/  LDC.64 R6, c[0x0][0x390] ;  /* 0x0000e400ff067b82 */ /* 0x000e620000000a00 */
[----:B0-----:R-:W-:-:S06]  /*0990*/  IMAD.WIDE R2, R3, 0x4, R8 ;  /* 0x0000000403027825 */ /* 0x001fcc00078e0208 */
[----:B------:R-:W3:Y:S01]  /*09a0*/  LDG.E R3, desc[UR12][R2.64] ;  /* 0x0000000c02037981 */ /* 0x000ee2000c1e1900 */
[----:B--2---:R-:W-:-:S04]  /*09b0*/  IMAD R9, R0, 0x1b7740, R5 ;  /* 0x001b774000097824 */ /* 0x004fc800078e0205 */
[----:B-1----:R-:W-:-:S05]  /*09c0*/  IMAD.WIDE R6, R9, 0x4, R6 ;  /* 0x0000000409067825 */ /* 0x002fca00078e0206 */
[----:B---3--:R-:W-:Y:S01]  /*09d0*/  STG.E desc[UR12][R6.64], R3 ;  /* 0x0000000306007986 */ /* 0x008fe2000c10190c */
[----:B------:R-:W-:Y:S05]  /*09e0*/  EXIT ;  /* 0x000000000000794d */ /* 0x000fea0003800000 */
.L_x_4:
[----:B------:R-:W-:-:S00]  /*09f0*/  BRA `(.L_x_4) ;  /* 0xfffffffc00fc7947 */ /* 0x000fc0000383ffff */
[----:B------:R-:W-:-:S00]  /*0a00*/  NOP ;  /* 0x0000000000007918 */ /* 0x000fc00000000000 */
[----:B------:R-:W-:-:S00]  /*0a10*/  NOP ;  /* 0x0000000000007918 */ /* 0x000fc00000000000 */
[----:B------:R-:W-:-:S00]  /*0a20*/  NOP ;  /* 0x0000000000007918 */ /* 0x000fc00000000000 */
[----:B------:R-:W-:-:S00]  /*0a30*/  NOP ;  /* 0x0000000000007918 */ /* 0x000fc00000000000 */
[----:B------:R-:W-:-:S00]  /*0a40*/  NOP ;  /* 0x0000000000007918 */ /* 0x000fc00000000000 */
[----:B------:R-:W-:-:S00]  /*0a50*/  NOP ;  /* 0x0000000000007918 */ /* 0x000fc00000000000 */
[----:B------:R-:W-:-:S00]  /*0a60*/  NOP ;  /* 0x0000000000007918 */ /* 0x000fc00000000000 */
[----:B------:R-:W-:-:S00]  /*0a70*/  NOP ;  /* 0x0000000000007918 */ /* 0x000fc00000000000 */
.L_x_5:


//--------------------- .nv.shared.reserved.0     --------------------------
	.section	.nv.shared.reserved.0,"aw",@nobits
	.weak		__nv_reservedSMEM_offset_0_alias
	.size		__nv_reservedSMEM_offset_0_alias, 0, 64
	.other		__nv_reservedSMEM_offset_0_alias,@"STO_CUDA_RESERVED_SHARED STV_DEFAULT"
__nv_reservedSMEM_offset_0_alias:
	.zero		0
	.zero		64


//--------------------- .nv.constant0._Z18points2grid_kernelPfPiS_ii --------------------------
	.section	.nv.constant0._Z18points2grid_kernelPfPiS_ii,"a",@progbits
	.sectionflags	@""
	.align	4
.nv.constant0._Z18points2grid_kernelPfPiS_ii:
	.zero		928


//--------------------- SYMBOLS --------------------------

	.type		.nv.reservedSmem.offset0,@object
	.size		.nv.reservedSmem.offset0,0x4
